//
// Generated by NVIDIA NVVM Compiler
//
// Compiler Build ID: CL-36424714
// Cuda compilation tools, release 13.0, V13.0.88
// Based on NVVM 20.0.0
//

.version 9.0
.target sm_100
.address_size 64

	// .globl	_Z9mulVectScPKiPiii

.visible .entry _Z9mulVectScPKiPiii(
	.param .u64 .ptr .align 1 _Z9mulVectScPKiPiii_param_0,
	.param .u64 .ptr .align 1 _Z9mulVectScPKiPiii_param_1,
	.param .u32 _Z9mulVectScPKiPiii_param_2,
	.param .u32 _Z9mulVectScPKiPiii_param_3
)
{
	.reg .pred 	%p<2>;
	.reg .b32 	%r<9>;
	.reg .b64 	%rd<8>;

	ld.param.u64 	%rd1, [_Z9mulVectScPKiPiii_param_0];
	ld.param.u64 	%rd2, [_Z9mulVectScPKiPiii_param_1];
	ld.param.u32 	%r3, [_Z9mulVectScPKiPiii_param_2];
	ld.param.u32 	%r2, [_Z9mulVectScPKiPiii_param_3];
	mov.u32 	%r4, %ctaid.x;
	mov.u32 	%r5, %ntid.x;
	mov.u32 	%r6, %tid.x;
	mad.lo.s32 	%r1, %r4, %r5, %r6;
	setp.ge.s32 	%p1, %r1, %r3;
	@%p1 bra 	$L__BB0_2;
	cvta.to.global.u64 	%rd3, %rd1;
	cvta.to.global.u64 	%rd4, %rd2;
	mul.wide.s32 	%rd5, %r1, 4;
	add.s64 	%rd6, %rd3, %rd5;
	ld.global.u32 	%r7, [%rd6];
	mul.lo.s32 	%r8, %r7, %r2;
	add.s64 	%rd7, %rd4, %rd5;
	st.global.u32 	[%rd7], %r8;
$L__BB0_2:
	ret;

}


// ===== COMPILED SASS (sm_100) =====

	.target	sm_100

	.elftype	@"ET_EXEC"


//--------------------- .note.nv.tkinfo           --------------------------
	.section	.note.nv.tkinfo,"",@"SHT_NOTE"
	.sectionflags	@"SHF_NOTE_NV_TKINFO"
	.tkinfo
        /*0018*/ 	.word	0x00000002
        /*0030*/ 	.string	""
        /*0030*/ 	.string	"ptxas"
        /*0030*/ 	.string	"Cuda compilation tools, release 13.0, V13.0.88"
        /*0030*/ 	.string	"Build cuda_13.0.r13.0/compiler.36424714_0"
        /*0030*/ 	.string	"-arch sm_100 -m 64 "



//--------------------- .note.nv.cuinfo           --------------------------
	.section	.note.nv.cuinfo,"",@"SHT_NOTE"
	.sectionflags	@"SHF_NOTE_NV_CUINFO"
        /*0018*/ 	.short	0x0002
        /*001a*/ 	.short	0x0064
        /*001c*/ 	.short	0x0082
	.zero		2


//--------------------- .nv.info                  --------------------------
	.section	.nv.info,"",@"SHT_CUDA_INFO"
	.align	4


	//----- nvinfo : EIATTR_REGCOUNT
	.align		4
        /*0000*/ 	.byte	0x04, 0x2f
        /*0002*/ 	.short	(.L_1 - .L_0)
	.align		4
.L_0:
        /*0004*/ 	.word	index@(_Z9mulVectScPKiPiii)
        /*0008*/ 	.word	0x0000000a


	//----- nvinfo : EIATTR_FRAME_SIZE
	.align		4
.L_1:
        /*000c*/ 	.byte	0x04, 0x11
        /*000e*/ 	.short	(.L_3 - .L_2)
	.align		4
.L_2:
        /*0010*/ 	.word	index@(_Z9mulVectScPKiPiii)
        /*0014*/ 	.word	0x00000000


	//----- nvinfo : EIATTR_MIN_STACK_SIZE
	.align		4
.L_3:
        /*0018*/ 	.byte	0x04, 0x12
        /*001a*/ 	.short	(.L_5 - .L_4)
	.align		4
.L_4:
        /*001c*/ 	.word	index@(_Z9mulVectScPKiPiii)
        /*0020*/ 	.word	0x00000000
.L_5:


//--------------------- .nv.compat                --------------------------
	.section	.nv.compat,"",@"SHT_CUDA_COMPAT_INFO"
	.align	4
        /*0000*/ 	.byte	0x02, 0x09, 0x00, 0x00, 0x02, 0x02, 0x01, 0x00, 0x02, 0x05, 0x05, 0x00, 0x03, 0x07, 0x01, 0x01
        /*0010*/ 	.byte	0x02, 0x03, 0x00, 0x00, 0x02, 0x06, 0x01, 0x00, 0x04, 0x0b, 0x08, 0x00, 0x09, 0x00, 0x00, 0x00
        /*0020*/ 	.byte	0x00, 0x00, 0x00, 0x00


//--------------------- .nv.info._Z9mulVectScPKiPiii --------------------------
	.section	.nv.info._Z9mulVectScPKiPiii,"",@"SHT_CUDA_INFO"
	.sectionflags	@""
	.align	4


	//----- nvinfo : EIATTR_CUDA_API_VERSION
	.align		4
        /*0000*/ 	.byte	0x04, 0x37
        /*0002*/ 	.short	(.L_7 - .L_6)
.L_6:
        /*0004*/ 	.word	0x00000082


	//----- nvinfo : EIATTR_KPARAM_INFO
	.align		4
.L_7:
        /*0008*/ 	.byte	0x04, 0x17
        /*000a*/ 	.short	(.L_9 - .L_8)
.L_8:
        /*000c*/ 	.word	0x00000000
        /*0010*/ 	.short	0x0003
        /*0012*/ 	.short	0x0014
        /*0014*/ 	.byte	0x00, 0xf0, 0x11, 0x00


	//----- nvinfo : EIATTR_KPARAM_INFO
	.align		4
.L_9:
        /*0018*/ 	.byte	0x04, 0x17
        /*001a*/ 	.short	(.L_11 - .L_10)
.L_10:
        /*001c*/ 	.word	0x00000000
        /*0020*/ 	.short	0x0002
        /*0022*/ 	.short	0x0010
        /*0024*/ 	.byte	0x00, 0xf0, 0x11, 0x00


	//----- nvinfo : EIATTR_KPARAM_INFO
	.align		4
.L_11:
        /*0028*/ 	.byte	0x04, 0x17
        /*002a*/ 	.short	(.L_13 - .L_12)
.L_12:
        /*002c*/ 	.word	0x00000000
        /*0030*/ 	.short	0x0001
        /*0032*/ 	.short	0x0008
        /*0034*/ 	.byte	0x00, 0xf5, 0x21, 0x00


	//----- nvinfo : EIATTR_KPARAM_INFO
	.align		4
.L_13:
        /*0038*/ 	.byte	0x04, 0x17
        /*003a*/ 	.short	(.L_15 - .L_14)
.L_14:
        /*003c*/ 	.word	0x00000000
        /*0040*/ 	.short	0x0000
        /*0042*/ 	.short	0x0000
        /*0044*/ 	.byte	0x00, 0xf5, 0x21, 0x00


	//----- nvinfo : EIATTR_SPARSE_MMA_MASK
	.align		4
.L_15:
        /*0048*/ 	.byte	0x03, 0x50
        /*004a*/ 	.short	0x0000


	//----- nvinfo : EIATTR_MAXREG_COUNT
	.align		4
        /*004c*/ 	.byte	0x03, 0x1b
        /*004e*/ 	.short	0x00ff


	//----- nvinfo : EIATTR_MERCURY_ISA_VERSION
	.align		4
        /*0050*/ 	.byte	0x03, 0x5f
        /*0052*/ 	.short	0x0101


	//----- nvinfo : EIATTR_VRC_CTA_INIT_COUNT
	.align		4
        /*0054*/ 	.byte	0x02, 0x4a
	.zero		1
	.zero		1


	//----- nvinfo : EIATTR_EXIT_INSTR_OFFSETS
	.align		4
        /*0058*/ 	.byte	0x04, 0x1c
        /*005a*/ 	.short	(.L_17 - .L_16)


	//   ....[0]....
.L_16:
        /*005c*/ 	.word	0x00000070


	//   ....[1]....
        /*0060*/ 	.word	0x00000110


	//----- nvinfo : EIATTR_CBANK_PARAM_SIZE
	.align		4
.L_17:
        /*0064*/ 	.byte	0x03, 0x19
        /*0066*/ 	.short	0x0018


	//----- nvinfo : EIATTR_PARAM_CBANK
	.align		4
        /*0068*/ 	.byte	0x04, 0x0a
        /*006a*/ 	.short	(.L_19 - .L_18)
	.align		4
.L_18:
        /*006c*/ 	.word	index@(.nv.constant0._Z9mulVectScPKiPiii)
        /*0070*/ 	.short	0x0380
        /*0072*/ 	.short	0x0018


	//----- nvinfo : EIATTR_SW_WAR
	.align		4
.L_19:
        /*0074*/ 	.byte	0x04, 0x36
        /*0076*/ 	.short	(.L_21 - .L_20)
.L_20:
        /*0078*/ 	.word	0x00000008
.L_21:


//--------------------- .nv.callgraph             --------------------------
	.section	.nv.callgraph,"",@"SHT_CUDA_CALLGRAPH"
	.align	4
	.sectionentsize	8
	.align		4
        /*0000*/ 	.word	0x00000000
	.align		4
        /*0004*/ 	.word	0xffffffff
	.align		4
        /*0008*/ 	.word	0x00000000
	.align		4
        /*000c*/ 	.word	0xfffffffe
	.align		4
        /*0010*/ 	.word	0x00000000
	.align		4
        /*0014*/ 	.word	0xfffffffd
	.align		4
        /*0018*/ 	.word	0x00000000
	.align		4
        /*001c*/ 	.word	0xfffffffc


//--------------------- .text._Z9mulVectScPKiPiii --------------------------
	.section	.text._Z9mulVectScPKiPiii,"ax",@progbits
	.align	128
        .global         _Z9mulVectScPKiPiii
        .type           _Z9mulVectScPKiPiii,@function
        .size           _Z9mulVectScPKiPiii,(.L_x_1 - _Z9mulVectScPKiPiii)
        .other          _Z9mulVectScPKiPiii,@"STO_CUDA_ENTRY STV_DEFAULT"
_Z9mulVectScPKiPiii:
.text._Z9mulVectScPKiPiii:
[----:B------:R-:W-:Y:S01]  /*0000*/  LDC R1, c[0x0][0x37c] ;  /* 0x0000df00ff017b82 */ /* 0x000fe20000000800 */
[----:B------:R-:W0:Y:S07]  /*0010*/  S2R R0, SR_TID.X ;  /* 0x0000000000007919 */ /* 0x000e2e0000002100 */
[----:B------:R-:W0:Y:S01]  /*0020*/  S2UR UR4, SR_CTAID.X ;  /* 0x00000000000479c3 */ /* 0x000e220000002500 */
[----:B------:R-:W1:Y:S07]  /*0030*/  LDCU UR5, c[0x0][0x390] ;  /* 0x00007200ff0577ac */ /* 0x000e6e0008000800 */
[----:B------:R-:W0:Y:S02]  /*0040*/  LDC R7, c[0x0][0x360] ;  /* 0x0000d800ff077b82 */ /* 0x000e240000000800 */
[----:B0-----:R-:W-:-:S05]  /*0050*/  IMAD R7, R7, UR4, R0 ;  /* 0x0000000407077c24 */ /* 0x001fca000f8e0200 */
[----:B-1----:R-:W-:-:S13]  /*0060*/  ISETP.GE.AND P0, PT, R7, UR5, PT ;  /* 0x0000000507007c0c */ /* 0x002fda000bf06270 */
[----:B------:R-:W-:Y:S05]  /*0070*/  @P0 EXIT ;  /* 0x000000000000094d */ /* 0x000fea0003800000 */
[----:B------:R-:W0:Y:S01]  /*0080*/  LDC.64 R2, c[0x0][0x380] ;  /* 0x0000e000ff027b82 */ /* 0x000e220000000a00 */
[----:B------:R-:W1:Y:S01]  /*0090*/  LDCU.64 UR4, c[0x0][0x358] ;  /* 0x00006b00ff0477ac */ /* 0x000e620008000a00 */
[----:B------:R-:W2:Y:S06]  /*00a0*/  LDCU UR6, c[0x0][0x394] ;  /* 0x00007280ff0677ac */ /* 0x000eac0008000800 */
[----:B------:R-:W3:Y:S01]  /*00b0*/  LDC.64 R4, c[0x0][0x388] ;  /* 0x0000e200ff047b82 */ /* 0x000ee20000000a00 */
[----:B0-----:R-:W-:-:S06]  /*00c0*/  IMAD.WIDE R2, R7, 0x4, R2 ;  /* 0x0000000407027825 */ /* 0x001fcc00078e0202 */
[----:B-1----:R-:W2:Y:S01]  /*00d0*/  LDG.E R2, desc[UR4][R2.64] ;  /* 0x0000000402027981 */ /* 0x002ea2000c1e1900 */
[----:B---3--:R-:W-:-:S04]  /*00e0*/  IMAD.WIDE R4, R7, 0x4, R4 ;  /* 0x0000000407047825 */ /* 0x008fc800078e0204 */
[----:B--2---:R-:W-:-:S05]  /*00f0*/  IMAD R7, R2, UR6, RZ ;  /* 0x0000000602077c24 */ /* 0x004fca000f8e02ff */
[----:B------:R-:W-:Y:S01]  /*0100*/  STG.E desc[UR4][R4.64], R7 ;  /* 0x0000000704007986 */ /* 0x000fe2000c101904 */
[----:B------:R-:W-:Y:S05]  /*0110*/  EXIT ;  /* 0x000000000000794d */ /* 0x000fea0003800000 */
.L_x_0:
[----:B------:R-:W-:-:S00]  /*0120*/  BRA `(.L_x_0) ;  /* 0xfffffffc00fc7947 */ /* 0x000fc0000383ffff */
[----:B------:R-:W-:-:S00]  /*0130*/  NOP ;  /* 0x0000000000007918 */ /* 0x000fc00000000000 */
        /* <DEDUP_REMOVED lines=12> */
.L_x_1:


//--------------------- .nv.shared.reserved.0     --------------------------
	.section	.nv.shared.reserved.0,"aw",@nobits
	.weak		__nv_reservedSMEM_offset_0_alias
	.size		__nv_reservedSMEM_offset_0_alias, 0, 64
	.other		__nv_reservedSMEM_offset_0_alias,@"STO_CUDA_RESERVED_SHARED STV_DEFAULT"
__nv_reservedSMEM_offset_0_alias:
	.zero		0
	.zero		64


//--------------------- .nv.constant0._Z9mulVectScPKiPiii --------------------------
	.section	.nv.constant0._Z9mulVectScPKiPiii,"a",@progbits
	.sectionflags	@""
	.align	4
.nv.constant0._Z9mulVectScPKiPiii:
	.zero		920


//--------------------- SYMBOLS --------------------------

	.type		.nv.reservedSmem.offset0,@object
	.size		.nv.reservedSmem.offset0,0x4
